//
// Generated by NVIDIA NVVM Compiler
//
// Compiler Build ID: CL-36424714
// Cuda compilation tools, release 13.0, V13.0.88
// Based on NVVM 20.0.0
//

.version 9.0
.target sm_100
.address_size 64

	// .globl	_Z15vector_additionIiiEvPKT_S2_PS0_T0_

.visible .entry _Z15vector_additionIiiEvPKT_S2_PS0_T0_(
	.param .u64 .ptr .align 1 _Z15vector_additionIiiEvPKT_S2_PS0_T0__param_0,
	.param .u64 .ptr .align 1 _Z15vector_additionIiiEvPKT_S2_PS0_T0__param_1,
	.param .u64 .ptr .align 1 _Z15vector_additionIiiEvPKT_S2_PS0_T0__param_2,
	.param .u32 _Z15vector_additionIiiEvPKT_S2_PS0_T0__param_3
)
{
	.reg .pred 	%p<2>;
	.reg .b32 	%r<9>;
	.reg .b64 	%rd<11>;

	ld.param.u64 	%rd1, [_Z15vector_additionIiiEvPKT_S2_PS0_T0__param_0];
	ld.param.u64 	%rd2, [_Z15vector_additionIiiEvPKT_S2_PS0_T0__param_1];
	ld.param.u64 	%rd3, [_Z15vector_additionIiiEvPKT_S2_PS0_T0__param_2];
	ld.param.u32 	%r2, [_Z15vector_additionIiiEvPKT_S2_PS0_T0__param_3];
	mov.u32 	%r3, %ntid.x;
	mov.u32 	%r4, %ctaid.x;
	mov.u32 	%r5, %tid.x;
	mad.lo.s32 	%r1, %r3, %r4, %r5;
	setp.ge.u32 	%p1, %r1, %r2;
	@%p1 bra 	$L__BB0_2;
	cvta.to.global.u64 	%rd4, %rd1;
	cvta.to.global.u64 	%rd5, %rd2;
	cvta.to.global.u64 	%rd6, %rd3;
	mul.wide.u32 	%rd7, %r1, 4;
	add.s64 	%rd8, %rd4, %rd7;
	ld.global.u32 	%r6, [%rd8];
	add.s64 	%rd9, %rd5, %rd7;
	ld.global.u32 	%r7, [%rd9];
	add.s32 	%r8, %r7, %r6;
	add.s64 	%rd10, %rd6, %rd7;
	st.global.u32 	[%rd10], %r8;
$L__BB0_2:
	ret;

}


// ===== COMPILED SASS (sm_100) =====

	.target	sm_100

	.elftype	@"ET_EXEC"


//--------------------- .note.nv.tkinfo           --------------------------
	.section	.note.nv.tkinfo,"",@"SHT_NOTE"
	.sectionflags	@"SHF_NOTE_NV_TKINFO"
	.tkinfo
        /*0018*/ 	.word	0x00000002
        /*0030*/ 	.string	""
        /*0030*/ 	.string	"ptxas"
        /*0030*/ 	.string	"Cuda compilation tools, release 13.0, V13.0.88"
        /*0030*/ 	.string	"Build cuda_13.0.r13.0/compiler.36424714_0"
        /*0030*/ 	.string	"-arch sm_100 -m 64 "



//--------------------- .note.nv.cuinfo           --------------------------
	.section	.note.nv.cuinfo,"",@"SHT_NOTE"
	.sectionflags	@"SHF_NOTE_NV_CUINFO"
        /*0018*/ 	.short	0x0002
        /*001a*/ 	.short	0x0064
        /*001c*/ 	.short	0x0082
	.zero		2


//--------------------- .nv.info                  --------------------------
	.section	.nv.info,"",@"SHT_CUDA_INFO"
	.align	4


	//----- nvinfo : EIATTR_REGCOUNT
	.align		4
        /*0000*/ 	.byte	0x04, 0x2f
        /*0002*/ 	.short	(.L_1 - .L_0)
	.align		4
.L_0:
        /*0004*/ 	.word	index@(_Z15vector_additionIiiEvPKT_S2_PS0_T0_)
        /*0008*/ 	.word	0x0000000c


	//----- nvinfo : EIATTR_FRAME_SIZE
	.align		4
.L_1:
        /*000c*/ 	.byte	0x04, 0x11
        /*000e*/ 	.short	(.L_3 - .L_2)
	.align		4
.L_2:
        /*0010*/ 	.word	index@(_Z15vector_additionIiiEvPKT_S2_PS0_T0_)
        /*0014*/ 	.word	0x00000000


	//----- nvinfo : EIATTR_MIN_STACK_SIZE
	.align		4
.L_3:
        /*0018*/ 	.byte	0x04, 0x12
        /*001a*/ 	.short	(.L_5 - .L_4)
	.align		4
.L_4:
        /*001c*/ 	.word	index@(_Z15vector_additionIiiEvPKT_S2_PS0_T0_)
        /*0020*/ 	.word	0x00000000
.L_5:


//--------------------- .nv.compat                --------------------------
	.section	.nv.compat,"",@"SHT_CUDA_COMPAT_INFO"
	.align	4
        /*0000*/ 	.byte	0x02, 0x09, 0x00, 0x00, 0x02, 0x02, 0x01, 0x00, 0x02, 0x05, 0x05, 0x00, 0x03, 0x07, 0x01, 0x01
        /*0010*/ 	.byte	0x02, 0x03, 0x00, 0x00, 0x02, 0x06, 0x01, 0x00, 0x04, 0x0b, 0x08, 0x00, 0x09, 0x00, 0x00, 0x00
        /*0020*/ 	.byte	0x00, 0x00, 0x00, 0x00


//--------------------- .nv.info._Z15vector_additionIiiEvPKT_S2_PS0_T0_ --------------------------
	.section	.nv.info._Z15vector_additionIiiEvPKT_S2_PS0_T0_,"",@"SHT_CUDA_INFO"
	.sectionflags	@""
	.align	4


	//----- nvinfo : EIATTR_CUDA_API_VERSION
	.align		4
        /*0000*/ 	.byte	0x04, 0x37
        /*0002*/ 	.short	(.L_7 - .L_6)
.L_6:
        /*0004*/ 	.word	0x00000082


	//----- nvinfo : EIATTR_KPARAM_INFO
	.align		4
.L_7:
        /*0008*/ 	.byte	0x04, 0x17
        /*000a*/ 	.short	(.L_9 - .L_8)
.L_8:
        /*000c*/ 	.word	0x00000000
        /*0010*/ 	.short	0x0003
        /*0012*/ 	.short	0x0018
        /*0014*/ 	.byte	0x00, 0xf0, 0x11, 0x00


	//----- nvinfo : EIATTR_KPARAM_INFO
	.align		4
.L_9:
        /*0018*/ 	.byte	0x04, 0x17
        /*001a*/ 	.short	(.L_11 - .L_10)
.L_10:
        /*001c*/ 	.word	0x00000000
        /*0020*/ 	.short	0x0002
        /*0022*/ 	.short	0x0010
        /*0024*/ 	.byte	0x00, 0xf5, 0x21, 0x00


	//----- nvinfo : EIATTR_KPARAM_INFO
	.align		4
.L_11:
        /*0028*/ 	.byte	0x04, 0x17
        /*002a*/ 	.short	(.L_13 - .L_12)
.L_12:
        /*002c*/ 	.word	0x00000000
        /*0030*/ 	.short	0x0001
        /*0032*/ 	.short	0x0008
        /*0034*/ 	.byte	0x00, 0xf5, 0x21, 0x00


	//----- nvinfo : EIATTR_KPARAM_INFO
	.align		4
.L_13:
        /*0038*/ 	.byte	0x04, 0x17
        /*003a*/ 	.short	(.L_15 - .L_14)
.L_14:
        /*003c*/ 	.word	0x00000000
        /*0040*/ 	.short	0x0000
        /*0042*/ 	.short	0x0000
        /*0044*/ 	.byte	0x00, 0xf5, 0x21, 0x00


	//----- nvinfo : EIATTR_SPARSE_MMA_MASK
	.align		4
.L_15:
        /*0048*/ 	.byte	0x03, 0x50
        /*004a*/ 	.short	0x0000


	//----- nvinfo : EIATTR_MAXREG_COUNT
	.align		4
        /*004c*/ 	.byte	0x03, 0x1b
        /*004e*/ 	.short	0x00ff


	//----- nvinfo : EIATTR_MERCURY_ISA_VERSION
	.align		4
        /*0050*/ 	.byte	0x03, 0x5f
        /*0052*/ 	.short	0x0101


	//----- nvinfo : EIATTR_VRC_CTA_INIT_COUNT
	.align		4
        /*0054*/ 	.byte	0x02, 0x4a
	.zero		1
	.zero		1


	//----- nvinfo : EIATTR_EXIT_INSTR_OFFSETS
	.align		4
        /*0058*/ 	.byte	0x04, 0x1c
        /*005a*/ 	.short	(.L_17 - .L_16)


	//   ....[0]....
.L_16:
        /*005c*/ 	.word	0x00000070


	//   ....[1]....
        /*0060*/ 	.word	0x00000130


	//----- nvinfo : EIATTR_CBANK_PARAM_SIZE
	.align		4
.L_17:
        /*0064*/ 	.byte	0x03, 0x19
        /*0066*/ 	.short	0x001c


	//----- nvinfo : EIATTR_PARAM_CBANK
	.align		4
        /*0068*/ 	.byte	0x04, 0x0a
        /*006a*/ 	.short	(.L_19 - .L_18)
	.align		4
.L_18:
        /*006c*/ 	.word	index@(.nv.constant0._Z15vector_additionIiiEvPKT_S2_PS0_T0_)
        /*0070*/ 	.short	0x0380
        /*0072*/ 	.short	0x001c


	//----- nvinfo : EIATTR_SW_WAR
	.align		4
.L_19:
        /*0074*/ 	.byte	0x04, 0x36
        /*0076*/ 	.short	(.L_21 - .L_20)
.L_20:
        /*0078*/ 	.word	0x00000008
.L_21:


//--------------------- .nv.callgraph             --------------------------
	.section	.nv.callgraph,"",@"SHT_CUDA_CALLGRAPH"
	.align	4
	.sectionentsize	8
	.align		4
        /*0000*/ 	.word	0x00000000
	.align		4
        /*0004*/ 	.word	0xffffffff
	.align		4
        /*0008*/ 	.word	0x00000000
	.align		4
        /*000c*/ 	.word	0xfffffffe
	.align		4
        /*0010*/ 	.word	0x00000000
	.align		4
        /*0014*/ 	.word	0xfffffffd
	.align		4
        /*0018*/ 	.word	0x00000000
	.align		4
        /*001c*/ 	.word	0xfffffffc


//--------------------- .text._Z15vector_additionIiiEvPKT_S2_PS0_T0_ --------------------------
	.section	.text._Z15vector_additionIiiEvPKT_S2_PS0_T0_,"ax",@progbits
	.align	128
        .global         _Z15vector_additionIiiEvPKT_S2_PS0_T0_
        .type           _Z15vector_additionIiiEvPKT_S2_PS0_T0_,@function
        .size           _Z15vector_additionIiiEvPKT_S2_PS0_T0_,(.L_x_1 - _Z15vector_additionIiiEvPKT_S2_PS0_T0_)
        .other          _Z15vector_additionIiiEvPKT_S2_PS0_T0_,@"STO_CUDA_ENTRY STV_DEFAULT"
_Z15vector_additionIiiEvPKT_S2_PS0_T0_:
.text._Z15vector_additionIiiEvPKT_S2_PS0_T0_:
[----:B------:R-:W-:Y:S01]  /*0000*/  LDC R1, c[0x0][0x37c] ;  /* 0x0000df00ff017b82 */ /* 0x000fe20000000800 */
[----:B------:R-:W0:Y:S01]  /*0010*/  S2R R9, SR_CTAID.X ;  /* 0x0000000000097919 */ /* 0x000e220000002500 */
[----:B------:R-:W0:Y:S01]  /*0020*/  LDCU UR4, c[0x0][0x360] ;  /* 0x00006c00ff0477ac */ /* 0x000e220008000800 */
[----:B------:R-:W0:Y:S01]  /*0030*/  S2R R0, SR_TID.X ;  /* 0x0000000000007919 */ /* 0x000e220000002100 */
[----:B------:R-:W1:Y:S01]  /*0040*/  LDCU UR5, c[0x0][0x398] ;  /* 0x00007300ff0577ac */ /* 0x000e620008000800 */
[----:B0-----:R-:W-:-:S05]  /*0050*/  IMAD R9, R9, UR4, R0 ;  /* 0x0000000409097c24 */ /* 0x001fca000f8e0200 */
[----:B-1----:R-:W-:-:S13]  /*0060*/  ISETP.GE.U32.AND P0, PT, R9, UR5, PT ;  /* 0x0000000509007c0c */ /* 0x002fda000bf06070 */
[----:B------:R-:W-:Y:S05]  /*0070*/  @P0 EXIT ;  /* 0x000000000000094d */ /* 0x000fea0003800000 */
[----:B------:R-:W0:Y:S01]  /*0080*/  LDC.64 R2, c[0x0][0x380] ;  /* 0x0000e000ff027b82 */ /* 0x000e220000000a00 */
[----:B------:R-:W1:Y:S07]  /*0090*/  LDCU.64 UR4, c[0x0][0x358] ;  /* 0x00006b00ff0477ac */ /* 0x000e6e0008000a00 */
[----:B------:R-:W2:Y:S08]  /*00a0*/  LDC.64 R4, c[0x0][0x388] ;  /* 0x0000e200ff047b82 */ /* 0x000eb00000000a00 */
[----:B------:R-:W3:Y:S01]  /*00b0*/  LDC.64 R6, c[0x0][0x390] ;  /* 0x0000e400ff067b82 */ /* 0x000ee20000000a00 */
[----:B0-----:R-:W-:-:S06]  /*00c0*/  IMAD.WIDE.U32 R2, R9, 0x4, R2 ;  /* 0x0000000409027825 */ /* 0x001fcc00078e0002 */
[----:B-1----:R-:W4:Y:S01]  /*00d0*/  LDG.E R2, desc[UR4][R2.64] ;  /* 0x0000000402027981 */ /* 0x002f22000c1e1900 */
[----:B--2---:R-:W-:-:S06]  /*00e0*/  IMAD.WIDE.U32 R4, R9, 0x4, R4 ;  /* 0x0000000409047825 */ /* 0x004fcc00078e0004 */
[----:B------:R-:W4:Y:S01]  /*00f0*/  LDG.E R5, desc[UR4][R4.64] ;  /* 0x0000000404057981 */ /* 0x000f22000c1e1900 */
[----:B---3--:R-:W-:Y:S01]  /*0100*/  IMAD.WIDE.U32 R6, R9, 0x4, R6 ;  /* 0x0000000409067825 */ /* 0x008fe200078e0006 */
[----:B----4-:R-:W-:-:S05]  /*0110*/  IADD3 R9, PT, PT, R2, R5, RZ ;  /* 0x0000000502097210 */ /* 0x010fca0007ffe0ff */
[----:B------:R-:W-:Y:S01]  /*0120*/  STG.E desc[UR4][R6.64], R9 ;  /* 0x0000000906007986 */ /* 0x000fe2000c101904 */
[----:B------:R-:W-:Y:S05]  /*0130*/  EXIT ;  /* 0x000000000000794d */ /* 0x000fea0003800000 */
.L_x_0:
[----:B------:R-:W-:-:S00]  /*0140*/  BRA `(.L_x_0) ;  /* 0xfffffffc00fc7947 */ /* 0x000fc0000383ffff */
[----:B------:R-:W-:-:S00]  /*0150*/  NOP ;  /* 0x0000000000007918 */ /* 0x000fc00000000000 */
        /* <DEDUP_REMOVED lines=10> */
.L_x_1:


//--------------------- .nv.shared.reserved.0     --------------------------
	.section	.nv.shared.reserved.0,"aw",@nobits
	.weak		__nv_reservedSMEM_offset_0_alias
	.size		__nv_reservedSMEM_offset_0_alias, 0, 64
	.other		__nv_reservedSMEM_offset_0_alias,@"STO_CUDA_RESERVED_SHARED STV_DEFAULT"
__nv_reservedSMEM_offset_0_alias:
	.zero		0
	.zero		64


//--------------------- .nv.constant0._Z15vector_additionIiiEvPKT_S2_PS0_T0_ --------------------------
	.section	.nv.constant0._Z15vector_additionIiiEvPKT_S2_PS0_T0_,"a",@progbits
	.sectionflags	@""
	.align	4
.nv.constant0._Z15vector_additionIiiEvPKT_S2_PS0_T0_:
	.zero		924


//--------------------- SYMBOLS --------------------------

	.type		.nv.reservedSmem.offset0,@object
	.size		.nv.reservedSmem.offset0,0x4
